	.headerflags	@"EF_CUDA_TEXMODE_UNIFIED EF_CUDA_64BIT_ADDRESS EF_CUDA_ACCELERATORS EF_CUDA_SM90 EF_CUDA_VIRTUAL_SM(EF_CUDA_SM90)"
	.elftype	@"ET_EXEC"


//--------------------- .nv.info                  --------------------------
	.section	.nv.info,"",@"SHT_CUDA_INFO"
	.align	4


	//----- nvinfo : EIATTR_REGCOUNT
	.align		4
        /*0000*/ 	.byte	0x04, 0x2f
        /*0002*/ 	.short	(.L_1 - .L_0)
	.align		4
.L_0:
        /*0004*/ 	.word	index@(triton_per_fused_mul_sub_sum_0)
        /*0008*/ 	.word	0x00000011


	//----- nvinfo : EIATTR_MIN_STACK_SIZE
	.align		4
.L_1:
        /*000c*/ 	.byte	0x04, 0x12
        /*000e*/ 	.short	(.L_3 - .L_2)
	.align		4
.L_2:
        /*0010*/ 	.word	index@(triton_per_fused_mul_sub_sum_0)
        /*0014*/ 	.word	0x00000000


	//----- nvinfo : EIATTR_FRAME_SIZE
	.align		4
.L_3:
        /*0018*/ 	.byte	0x04, 0x11
        /*001a*/ 	.short	(.L_5 - .L_4)
	.align		4
.L_4:
        /*001c*/ 	.word	index@(triton_per_fused_mul_sub_sum_0)
        /*0020*/ 	.word	0x00000000


	//----- nvinfo : EIATTR_MIN_STACK_SIZE
	.align		4
.L_5:
        /*0024*/ 	.byte	0x04, 0x12
        /*0026*/ 	.short	(.L_7 - .L_6)
	.align		4
.L_6:
        /*0028*/ 	.word	index@(triton_per_fused_mul_sub_sum_0)
        /*002c*/ 	.word	0x00000000
.L_7:


//--------------------- .nv.info.triton_per_fused_mul_sub_sum_0 --------------------------
	.section	.nv.info.triton_per_fused_mul_sub_sum_0,"",@"SHT_CUDA_INFO"
	.sectionflags	@""
	.align	4


	//----- nvinfo : EIATTR_CUDA_API_VERSION
	.align		4
        /*0000*/ 	.byte	0x04, 0x37
        /*0002*/ 	.short	(.L_9 - .L_8)
.L_8:
        /*0004*/ 	.word	0x0000007c


	//----- nvinfo : EIATTR_KPARAM_INFO
	.align		4
.L_9:
        /*0008*/ 	.byte	0x04, 0x17
        /*000a*/ 	.short	(.L_11 - .L_10)
.L_10:
        /*000c*/ 	.word	0x00000000
        /*0010*/ 	.short	0x0006
        /*0012*/ 	.short	0x002c
        /*0014*/ 	.byte	0x00, 0xf0, 0x11, 0x00


	//----- nvinfo : EIATTR_KPARAM_INFO
	.align		4
.L_11:
        /*0018*/ 	.byte	0x04, 0x17
        /*001a*/ 	.short	(.L_13 - .L_12)
.L_12:
        /*001c*/ 	.word	0x00000000
        /*0020*/ 	.short	0x0005
        /*0022*/ 	.short	0x0028
        /*0024*/ 	.byte	0x00, 0xf0, 0x11, 0x00


	//----- nvinfo : EIATTR_KPARAM_INFO
	.align		4
.L_13:
        /*0028*/ 	.byte	0x04, 0x17
        /*002a*/ 	.short	(.L_15 - .L_14)
.L_14:
        /*002c*/ 	.word	0x00000000
        /*0030*/ 	.short	0x0004
        /*0032*/ 	.short	0x0020
        /*0034*/ 	.byte	0x00, 0xf4, 0x21, 0x00


	//----- nvinfo : EIATTR_KPARAM_INFO
	.align		4
.L_15:
        /*0038*/ 	.byte	0x04, 0x17
        /*003a*/ 	.short	(.L_17 - .L_16)
.L_16:
        /*003c*/ 	.word	0x00000000
        /*0040*/ 	.short	0x0003
        /*0042*/ 	.short	0x0018
        /*0044*/ 	.byte	0x00, 0xf4, 0x21, 0x00


	//----- nvinfo : EIATTR_KPARAM_INFO
	.align		4
.L_17:
        /*0048*/ 	.byte	0x04, 0x17
        /*004a*/ 	.short	(.L_19 - .L_18)
.L_18:
        /*004c*/ 	.word	0x00000000
        /*0050*/ 	.short	0x0002
        /*0052*/ 	.short	0x0010
        /*0054*/ 	.byte	0x00, 0xf4, 0x21, 0x00


	//----- nvinfo : EIATTR_KPARAM_INFO
	.align		4
.L_19:
        /*0058*/ 	.byte	0x04, 0x17
        /*005a*/ 	.short	(.L_21 - .L_20)
.L_20:
        /*005c*/ 	.word	0x00000000
        /*0060*/ 	.short	0x0001
        /*0062*/ 	.short	0x0008
        /*0064*/ 	.byte	0x00, 0xf4, 0x21, 0x00


	//----- nvinfo : EIATTR_KPARAM_INFO
	.align		4
.L_21:
        /*0068*/ 	.byte	0x04, 0x17
        /*006a*/ 	.short	(.L_23 - .L_22)
.L_22:
        /*006c*/ 	.word	0x00000000
        /*0070*/ 	.short	0x0000
        /*0072*/ 	.short	0x0000
        /*0074*/ 	.byte	0x00, 0xf4, 0x21, 0x00


	//----- nvinfo : EIATTR_SPARSE_MMA_MASK
	.align		4
.L_23:
        /*0078*/ 	.byte	0x03, 0x50
        /*007a*/ 	.short	0x0000


	//----- nvinfo : EIATTR_MAXREG_COUNT
	.align		4
        /*007c*/ 	.byte	0x03, 0x1b
        /*007e*/ 	.short	0x00ff


	//----- nvinfo : EIATTR_COOP_GROUP_MASK_REGIDS
	.align		4
        /*0080*/ 	.byte	0x04, 0x29
        /*0082*/ 	.short	(.L_25 - .L_24)


	//   ....[0]....
.L_24:
        /*0084*/ 	.word	0xffffffff


	//   ....[1]....
        /*0088*/ 	.word	0xffffffff


	//   ....[2]....
        /*008c*/ 	.word	0xffffffff


	//   ....[3]....
        /*0090*/ 	.word	0xffffffff


	//   ....[4]....
        /*0094*/ 	.word	0xffffffff


	//   ....[5]....
        /*0098*/ 	.word	0xffffffff


	//   ....[6]....
        /*009c*/ 	.word	0xffffffff


	//   ....[7]....
        /*00a0*/ 	.word	0xffffffff


	//----- nvinfo : EIATTR_COOP_GROUP_INSTR_OFFSETS
	.align		4
.L_25:
        /*00a4*/ 	.byte	0x04, 0x28
        /*00a6*/ 	.short	(.L_27 - .L_26)


	//   ....[0]....
.L_26:
        /*00a8*/ 	.word	0x00000200


	//   ....[1]....
        /*00ac*/ 	.word	0x00000230


	//   ....[2]....
        /*00b0*/ 	.word	0x00000250


	//   ....[3]....
        /*00b4*/ 	.word	0x00000270


	//   ....[4]....
        /*00b8*/ 	.word	0x00000290


	//   ....[5]....
        /*00bc*/ 	.word	0x000002b0


	//   ....[6]....
        /*00c0*/ 	.word	0x000002e0


	//   ....[7]....
        /*00c4*/ 	.word	0x00000310


	//----- nvinfo : EIATTR_EXIT_INSTR_OFFSETS
	.align		4
.L_27:
        /*00c8*/ 	.byte	0x04, 0x1c
        /*00ca*/ 	.short	(.L_29 - .L_28)


	//   ....[0]....
.L_28:
        /*00cc*/ 	.word	0x000003a0


	//   ....[1]....
        /*00d0*/ 	.word	0x000003c0


	//----- nvinfo : EIATTR_REQNTID
	.align		4
.L_29:
        /*00d4*/ 	.byte	0x04, 0x10
        /*00d6*/ 	.short	(.L_31 - .L_30)
.L_30:
        /*00d8*/ 	.word	0x00000040
        /*00dc*/ 	.word	0x00000001
        /*00e0*/ 	.word	0x00000001


	//----- nvinfo : EIATTR_CBANK_PARAM_SIZE
	.align		4
.L_31:
        /*00e4*/ 	.byte	0x03, 0x19
        /*00e6*/ 	.short	0x0030


	//----- nvinfo : EIATTR_PARAM_CBANK
	.align		4
        /*00e8*/ 	.byte	0x04, 0x0a
        /*00ea*/ 	.short	(.L_33 - .L_32)
	.align		4
.L_32:
        /*00ec*/ 	.word	index@(.nv.constant0.triton_per_fused_mul_sub_sum_0)
        /*00f0*/ 	.short	0x0210
        /*00f2*/ 	.short	0x0030


	//----- nvinfo : EIATTR_SW_WAR
	.align		4
.L_33:
        /*00f4*/ 	.byte	0x04, 0x36
        /*00f6*/ 	.short	(.L_35 - .L_34)
.L_34:
        /*00f8*/ 	.word	0x00000008
.L_35:


//--------------------- .nv.callgraph             --------------------------
	.section	.nv.callgraph,"",@"SHT_CUDA_CALLGRAPH"
	.align	4
	.sectionentsize	8
	.align		4
        /*0000*/ 	.word	0x00000000
	.align		4
        /*0004*/ 	.word	0xffffffff
	.align		4
        /*0008*/ 	.word	0x00000000
	.align		4
        /*000c*/ 	.word	0xfffffffe
	.align		4
        /*0010*/ 	.word	0x00000000
	.align		4
        /*0014*/ 	.word	0xfffffffd
	.align		4
        /*0018*/ 	.word	0x00000000
	.align		4
        /*001c*/ 	.word	0xfffffffc


//--------------------- .text.triton_per_fused_mul_sub_sum_0 --------------------------
	.section	.text.triton_per_fused_mul_sub_sum_0,"ax",@progbits
	.sectionflags	@"SHF_BARRIERS=1"
	.align	128
        .global         triton_per_fused_mul_sub_sum_0
        .type           triton_per_fused_mul_sub_sum_0,@function
        .size           triton_per_fused_mul_sub_sum_0,(.L_x_1 - triton_per_fused_mul_sub_sum_0)
        .other          triton_per_fused_mul_sub_sum_0,@"STO_CUDA_ENTRY STV_DEFAULT"
triton_per_fused_mul_sub_sum_0:
.text.triton_per_fused_mul_sub_sum_0:
[----:B------:R-:W0:Y:S02]  /*0000*/  LDC R1, c[0x0][0x28] ;  /* 0x00000a00ff017b82 */ /* 0x000e240000000800 */
[----:B------:R-:W1:Y:S01]  /*0010*/  S2R R0, SR_CTAID.X ;  /* 0x0000000000007919 */ /* 0x000e620000002500 */
[----:B------:R-:W2:Y:S01]  /*0020*/  LDC.64 R6, c[0x0][0x220] ;  /* 0x00008800ff067b82 */ /* 0x000ea20000000a00 */
[----:B------:R-:W-:Y:S01]  /*0030*/  ULDC.64 UR4, c[0x0][0x208] ;  /* 0x0000820000047ab9 */ /* 0x000fe20000000a00 */
[----:B------:R-:W3:Y:S06]  /*0040*/  S2R R12, SR_TID.X ;  /* 0x00000000000c7919 */ /* 0x000eec0000002100 */
[----:B------:R-:W4:Y:S08]  /*0050*/  LDC.64 R4, c[0x0][0x228] ;  /* 0x00008a00ff047b82 */ /* 0x000f300000000a00 */
[----:B------:R-:W5:Y:S01]  /*0060*/  LDC.64 R2, c[0x0][0x218] ;  /* 0x00008600ff027b82 */ /* 0x000f620000000a00 */
[----:B-1----:R-:W-:-:S02]  /*0070*/  SHF.R.S32.HI R9, RZ, 0x1f, R0 ;  /* 0x0000001fff097819 */ /* 0x002fc40000011400 */
[----:B------:R-:W-:Y:S02]  /*0080*/  ISETP.GE.AND P0, PT, R0, 0x10, PT ;  /* 0x000000100000780c */ /* 0x000fe40003f06270 */
[----:B------:R-:W-:Y:S02]  /*0090*/  LEA.HI R9, R9, R0, RZ, 0x2 ;  /* 0x0000000009097211 */ /* 0x000fe400078f10ff */
[----:B---3--:R-:W-:Y:S02]  /*00a0*/  SHF.L.U32 R8, R12, 0x2, RZ ;  /* 0x000000020c087819 */ /* 0x008fe400000006ff */
[C---:B------:R-:W-:Y:S02]  /*00b0*/  LOP3.LUT R11, R9.reuse, 0xfffffffc, RZ, 0xc0, !PT ;  /* 0xfffffffc090b7812 */ /* 0x040fe400078ec0ff */
[----:B------:R-:W-:Y:S02]  /*00c0*/  LOP3.LUT R8, R8, 0x3c, RZ, 0xc0, !PT ;  /* 0x0000003c08087812 */ /* 0x000fe400078ec0ff */
[----:B------:R-:W-:-:S02]  /*00d0*/  SHF.L.U32 R9, R9, 0x4, RZ ;  /* 0x0000000409097819 */ /* 0x000fc400000006ff */
[----:B------:R-:W-:Y:S02]  /*00e0*/  IADD3 R8, R8, R0, -R11 ;  /* 0x0000000008087210 */ /* 0x000fe40007ffe80b */
[----:B------:R-:W-:Y:S02]  /*00f0*/  CS2R R10, SRZ ;  /* 0x00000000000a7805 */ /* 0x000fe4000001ff00 */
[----:B------:R-:W-:-:S04]  /*0100*/  LOP3.LUT R9, R9, 0xffffffc0, RZ, 0xc0, !PT ;  /* 0xffffffc009097812 */ /* 0x000fc800078ec0ff */
[----:B------:R-:W-:Y:S01]  /*0110*/  IADD3 R9, R8, R9, RZ ;  /* 0x0000000908097210 */ /* 0x000fe20007ffe0ff */
[----:B------:R-:W-:-:S04]  /*0120*/  HFMA2.MMA R8, -RZ, RZ, 0, 0 ;  /* 0x00000000ff087435 */ /* 0x000fc800000001ff */
[----:B--2---:R-:W-:-:S04]  /*0130*/  IMAD.WIDE R6, R9, 0x4, R6 ;  /* 0x0000000409067825 */ /* 0x004fc800078e0206 */
[C---:B----4-:R-:W-:Y:S01]  /*0140*/  IMAD.WIDE R4, R9.reuse, 0x4, R4 ;  /* 0x0000000409047825 */ /* 0x050fe200078e0204 */
[----:B------:R-:W2:Y:S03]  /*0150*/  @!P0 LDG.E R10, desc[UR4][R6.64] ;  /* 0x00000004060a8981 */ /* 0x000ea6000c1e1900 */
[----:B-----5:R-:W-:Y:S01]  /*0160*/  IMAD.WIDE R2, R9, 0x4, R2 ;  /* 0x0000000409027825 */ /* 0x020fe200078e0202 */
[----:B------:R-:W3:Y:S04]  /*0170*/  @!P0 LDG.E R11, desc[UR4][R4.64] ;  /* 0x00000004040b8981 */ /* 0x000ee8000c1e1900 */
[----:B------:R-:W4:Y:S01]  /*0180*/  @!P0 LDG.E R8, desc[UR4][R2.64] ;  /* 0x0000000402088981 */ /* 0x000f22000c1e1900 */
[----:B------:R-:W-:Y:S01]  /*0190*/  BAR.SYNC.DEFER_BLOCKING 0x0 ;  /* 0x0000000000007b1d */ /* 0x000fe20000010000 */
[----:B--2---:R-:W-:-:S02]  /*01a0*/  SEL R10, R10, RZ, !P0 ;  /* 0x000000ff0a0a7207 */ /* 0x004fc40004000000 */
[----:B---3--:R-:W-:Y:S02]  /*01b0*/  SEL R11, R11, RZ, !P0 ;  /* 0x000000ff0b0b7207 */ /* 0x008fe40004000000 */
[----:B----4-:R-:W-:-:S03]  /*01c0*/  SEL R8, R8, RZ, !P0 ;  /* 0x000000ff08087207 */ /* 0x010fc60004000000 */
[----:B------:R-:W-:Y:S01]  /*01d0*/  FADD R11, R10, -R11 ;  /* 0x8000000b0a0b7221 */ /* 0x000fe20000000000 */
[----:B------:R-:W-:-:S03]  /*01e0*/  FSEL R9, R8, RZ, !P0 ;  /* 0x000000ff08097208 */ /* 0x000fc60004000000 */
[----:B------:R-:W-:Y:S02]  /*01f0*/  FMUL R8, R8, R11 ;  /* 0x0000000b08087220 */ /* 0x000fe40000400000 */
[----:B------:R-:W1:Y:S02]  /*0200*/  SHFL.BFLY PT, R10, R9, 0x8, 0x1f ;  /* 0x0d001f00090a7f89 */ /* 0x000e6400000e0000 */
[----:B------:R-:W-:-:S05]  /*0210*/  FMUL R8, R11, R8 ;  /* 0x000000080b087220 */ /* 0x000fca0000400000 */
[----:B------:R-:W-:-:S05]  /*0220*/  FSEL R8, R8, RZ, !P0 ;  /* 0x000000ff08087208 */ /* 0x000fca0004000000 */
[----:B------:R-:W2:Y:S01]  /*0230*/  SHFL.BFLY PT, R5, R8, 0x8, 0x1f ;  /* 0x0d001f0008057f89 */ /* 0x000ea200000e0000 */
[----:B-1----:R-:W-:-:S05]  /*0240*/  FADD R10, R9, R10 ;  /* 0x0000000a090a7221 */ /* 0x002fca0000000000 */
[----:B------:R-:W1:Y:S01]  /*0250*/  SHFL.BFLY PT, R7, R10, 0x4, 0x1f ;  /* 0x0c801f000a077f89 */ /* 0x000e6200000e0000 */
[----:B--2---:R-:W-:-:S05]  /*0260*/  FADD R6, R8, R5 ;  /* 0x0000000508067221 */ /* 0x004fca0000000000 */
[----:B------:R-:W2:Y:S01]  /*0270*/  SHFL.BFLY PT, R3, R6, 0x4, 0x1f ;  /* 0x0c801f0006037f89 */ /* 0x000ea200000e0000 */
[----:B-1----:R-:W-:-:S05]  /*0280*/  FADD R11, R10, R7 ;  /* 0x000000070a0b7221 */ /* 0x002fca0000000000 */
[----:B------:R-:W1:Y:S01]  /*0290*/  SHFL.BFLY PT, R2, R11, 0x2, 0x1f ;  /* 0x0c401f000b027f89 */ /* 0x000e6200000e0000 */
[----:B--2---:R-:W-:-:S05]  /*02a0*/  FADD R7, R6, R3 ;  /* 0x0000000306077221 */ /* 0x004fca0000000000 */
[----:B------:R-:W2:Y:S01]  /*02b0*/  SHFL.BFLY PT, R4, R7, 0x2, 0x1f ;  /* 0x0c401f0007047f89 */ /* 0x000ea200000e0000 */
[----:B-1----:R-:W-:Y:S02]  /*02c0*/  FADD R13, R11, R2 ;  /* 0x000000020b0d7221 */ /* 0x002fe40000000000 */
[----:B------:R-:W1:Y:S03]  /*02d0*/  LDC.64 R2, c[0x0][0x210] ;  /* 0x00008400ff027b82 */ /* 0x000e660000000a00 */
[----:B------:R-:W3:Y:S01]  /*02e0*/  SHFL.BFLY PT, R14, R13, 0x1, 0x1f ;  /* 0x0c201f000d0e7f89 */ /* 0x000ee200000e0000 */
[----:B--2---:R-:W-:-:S04]  /*02f0*/  FADD R8, R7, R4 ;  /* 0x0000000407087221 */ /* 0x004fc80000000000 */
[----:B------:R-:W2:Y:S01]  /*0300*/  LDC.64 R4, c[0x0][0x230] ;  /* 0x00008c00ff047b82 */ /* 0x000ea20000000a00 */
[----:B------:R-:W4:Y:S01]  /*0310*/  SHFL.BFLY PT, R9, R8, 0x1, 0x1f ;  /* 0x0c201f0008097f89 */ /* 0x000f2200000e0000 */
[----:B------:R-:W-:-:S04]  /*0320*/  LOP3.LUT P0, RZ, R12, 0x3f, RZ, 0xc0, !PT ;  /* 0x0000003f0cff7812 */ /* 0x000fc8000780c0ff */
[C---:B------:R-:W-:Y:S01]  /*0330*/  ISETP.LT.AND P0, PT, R0.reuse, 0x10, !P0 ;  /* 0x000000100000780c */ /* 0x040fe20004701270 */
[----:B---3--:R-:W-:Y:S01]  /*0340*/  FADD R14, R13, R14 ;  /* 0x0000000e0d0e7221 */ /* 0x008fe20000000000 */
[----:B-1----:R-:W-:-:S04]  /*0350*/  IMAD.WIDE R2, R0, 0x4, R2 ;  /* 0x0000000400027825 */ /* 0x002fc800078e0202 */
[----:B------:R-:W-:-:S07]  /*0360*/  FADD R7, R14, R14 ;  /* 0x0000000e0e077221 */ /* 0x000fce0000000000 */
[----:B------:R1:W-:Y:S01]  /*0370*/  @P0 STG.E desc[UR4][R2.64], R7 ;  /* 0x0000000702000986 */ /* 0x0003e2000c101904 */
[----:B--2---:R-:W-:-:S04]  /*0380*/  IMAD.WIDE R4, R0, 0x4, R4 ;  /* 0x0000000400047825 */ /* 0x004fc800078e0204 */
[----:B----4-:R-:W-:Y:S01]  /*0390*/  FADD R9, R8, R9 ;  /* 0x0000000908097221 */ /* 0x010fe20000000000 */
[----:B------:R-:W-:Y:S06]  /*03a0*/  @!P0 EXIT ;  /* 0x000000000000894d */ /* 0x000fec0003800000 */
[----:B------:R-:W-:Y:S01]  /*03b0*/  STG.E desc[UR4][R4.64], R9 ;  /* 0x0000000904007986 */ /* 0x000fe2000c101904 */
[----:B------:R-:W-:Y:S05]  /*03c0*/  EXIT ;  /* 0x000000000000794d */ /* 0x000fea0003800000 */
.L_x_0:
[----:B------:R-:W-:-:S00]  /*03d0*/  BRA `(.L_x_0) ;  /* 0xfffffffc00fc7947 */ /* 0x000fc0000383ffff */
[----:B------:R-:W-:-:S00]  /*03e0*/  NOP ;  /* 0x0000000000007918 */ /* 0x000fc00000000000 */
        /* <DEDUP_REMOVED lines=9> */
.L_x_1:


//--------------------- .nv.constant0.triton_per_fused_mul_sub_sum_0 --------------------------
	.section	.nv.constant0.triton_per_fused_mul_sub_sum_0,"a",@progbits
	.sectionflags	@""
	.align	4
.nv.constant0.triton_per_fused_mul_sub_sum_0:
	.zero		576
